//
// Generated by NVIDIA NVVM Compiler
//
// Compiler Build ID: CL-36424714
// Cuda compilation tools, release 13.0, V13.0.88
// Based on NVVM 20.0.0
//

.version 9.0
.target sm_100
.address_size 64

	// .globl	_Z6kernelPdS_S_diiddddddd

.visible .entry _Z6kernelPdS_S_diiddddddd(
	.param .u64 .ptr .align 1 _Z6kernelPdS_S_diiddddddd_param_0,
	.param .u64 .ptr .align 1 _Z6kernelPdS_S_diiddddddd_param_1,
	.param .u64 .ptr .align 1 _Z6kernelPdS_S_diiddddddd_param_2,
	.param .f64 _Z6kernelPdS_S_diiddddddd_param_3,
	.param .u32 _Z6kernelPdS_S_diiddddddd_param_4,
	.param .u32 _Z6kernelPdS_S_diiddddddd_param_5,
	.param .f64 _Z6kernelPdS_S_diiddddddd_param_6,
	.param .f64 _Z6kernelPdS_S_diiddddddd_param_7,
	.param .f64 _Z6kernelPdS_S_diiddddddd_param_8,
	.param .f64 _Z6kernelPdS_S_diiddddddd_param_9,
	.param .f64 _Z6kernelPdS_S_diiddddddd_param_10,
	.param .f64 _Z6kernelPdS_S_diiddddddd_param_11,
	.param .f64 _Z6kernelPdS_S_diiddddddd_param_12
)
{
	.reg .pred 	%p<14>;
	.reg .b32 	%r<16>;
	.reg .b64 	%rd<29>;
	.reg .b64 	%fd<47>;

	ld.param.u64 	%rd10, [_Z6kernelPdS_S_diiddddddd_param_1];
	ld.param.f64 	%fd1, [_Z6kernelPdS_S_diiddddddd_param_3];
	ld.param.u32 	%r4, [_Z6kernelPdS_S_diiddddddd_param_4];
	ld.param.f64 	%fd4, [_Z6kernelPdS_S_diiddddddd_param_8];
	ld.param.f64 	%fd5, [_Z6kernelPdS_S_diiddddddd_param_9];
	ld.param.f64 	%fd6, [_Z6kernelPdS_S_diiddddddd_param_10];
	ld.param.f64 	%fd7, [_Z6kernelPdS_S_diiddddddd_param_11];
	ld.param.f64 	%fd8, [_Z6kernelPdS_S_diiddddddd_param_12];
	cvta.to.global.u64 	%rd1, %rd10;
	mov.u32 	%r5, %ctaid.y;
	mov.u32 	%r6, %ntid.y;
	mov.u32 	%r7, %tid.y;
	mad.lo.s32 	%r1, %r5, %r6, %r7;
	mov.u32 	%r8, %ctaid.x;
	mov.u32 	%r9, %ntid.x;
	mov.u32 	%r10, %tid.x;
	mad.lo.s32 	%r2, %r8, %r9, %r10;
	add.s32 	%r11, %r4, 2;
	mad.lo.s32 	%r12, %r11, %r1, %r11;
	setp.ne.s32 	%p1, %r1, 0;
	setp.ge.s32 	%p2, %r2, %r4;
	cvt.s64.s32 	%rd2, %r12;
	cvt.s64.s32 	%rd11, %r2;
	cvt.s64.s32 	%rd12, %r11;
	add.s64 	%rd3, %rd11, %rd2;
	add.s64 	%rd13, %rd3, %rd12;
	shl.b64 	%rd14, %rd13, 3;
	add.s64 	%rd4, %rd1, %rd14;
	sub.s64 	%rd15, %rd3, %rd12;
	shl.b64 	%rd16, %rd15, 3;
	add.s64 	%rd5, %rd1, %rd16;
	or.pred  	%p3, %p1, %p2;
	@%p3 bra 	$L__BB0_2;
	ld.global.f64 	%fd9, [%rd4+8];
	st.global.f64 	[%rd5+8], %fd9;
$L__BB0_2:
	add.s32 	%r3, %r4, -1;
	setp.ne.s32 	%p5, %r1, %r3;
	or.pred  	%p6, %p2, %p5;
	@%p6 bra 	$L__BB0_4;
	ld.global.f64 	%fd10, [%rd5+8];
	st.global.f64 	[%rd4+8], %fd10;
$L__BB0_4:
	setp.ne.s32 	%p7, %r2, 0;
	setp.ge.s32 	%p8, %r1, %r4;
	shl.b64 	%rd17, %rd3, 3;
	add.s64 	%rd18, %rd17, %rd1;
	add.s64 	%rd6, %rd18, 8;
	or.pred  	%p9, %p7, %p8;
	@%p9 bra 	$L__BB0_6;
	ld.global.f64 	%fd11, [%rd6+8];
	shl.b64 	%rd19, %rd2, 3;
	add.s64 	%rd20, %rd1, %rd19;
	st.global.f64 	[%rd20], %fd11;
$L__BB0_6:
	cvt.u32.u64 	%r13, %rd2;
	setp.ne.s32 	%p11, %r2, %r3;
	add.s32 	%r14, %r13, %r2;
	mul.wide.s32 	%rd21, %r14, 8;
	add.s64 	%rd7, %rd1, %rd21;
	or.pred  	%p12, %p8, %p11;
	@%p12 bra 	$L__BB0_8;
	ld.global.f64 	%fd12, [%rd7];
	st.global.f64 	[%rd6+8], %fd12;
$L__BB0_8:
	max.s32 	%r15, %r2, %r1;
	setp.ge.s32 	%p13, %r15, %r4;
	@%p13 bra 	$L__BB0_10;
	ld.param.f64 	%fd46, [_Z6kernelPdS_S_diiddddddd_param_7];
	ld.param.f64 	%fd45, [_Z6kernelPdS_S_diiddddddd_param_6];
	ld.param.u64 	%rd28, [_Z6kernelPdS_S_diiddddddd_param_2];
	ld.param.u64 	%rd27, [_Z6kernelPdS_S_diiddddddd_param_0];
	ld.global.f64 	%fd13, [%rd6];
	ld.global.f64 	%fd14, [%rd6+8];
	ld.global.f64 	%fd15, [%rd7];
	add.f64 	%fd16, %fd14, %fd15;
	fma.rn.f64 	%fd17, %fd13, 0dC010000000000000, %fd16;
	ld.global.f64 	%fd18, [%rd4+8];
	add.f64 	%fd19, %fd18, %fd17;
	ld.global.f64 	%fd20, [%rd5+8];
	add.f64 	%fd21, %fd20, %fd19;
	fma.rn.f64 	%fd22, %fd1, %fd21, %fd13;
	cvta.to.global.u64 	%rd22, %rd27;
	shl.b64 	%rd23, %rd3, 3;
	add.s64 	%rd24, %rd22, %rd23;
	st.global.f64 	[%rd24+8], %fd22;
	mul.f64 	%fd23, %fd45, %fd22;
	sub.f64 	%fd24, %fd22, %fd4;
	mul.f64 	%fd25, %fd23, %fd24;
	add.f64 	%fd26, %fd22, 0dBFF0000000000000;
	mul.f64 	%fd27, %fd26, %fd25;
	cvta.to.global.u64 	%rd25, %rd28;
	add.s64 	%rd26, %rd25, %rd23;
	ld.global.f64 	%fd28, [%rd26+8];
	fma.rn.f64 	%fd29, %fd28, %fd22, %fd27;
	mul.f64 	%fd30, %fd46, %fd29;
	sub.f64 	%fd31, %fd22, %fd30;
	st.global.f64 	[%rd24+8], %fd31;
	ld.global.f64 	%fd32, [%rd26+8];
	mul.f64 	%fd33, %fd6, %fd32;
	add.f64 	%fd34, %fd7, %fd31;
	div.rn.f64 	%fd35, %fd33, %fd34;
	add.f64 	%fd36, %fd5, %fd35;
	mul.f64 	%fd37, %fd46, %fd36;
	neg.f64 	%fd38, %fd32;
	mul.f64 	%fd39, %fd45, %fd31;
	sub.f64 	%fd40, %fd31, %fd8;
	add.f64 	%fd41, %fd40, 0dBFF0000000000000;
	mul.f64 	%fd42, %fd39, %fd41;
	sub.f64 	%fd43, %fd38, %fd42;
	fma.rn.f64 	%fd44, %fd43, %fd37, %fd32;
	st.global.f64 	[%rd26+8], %fd44;
$L__BB0_10:
	ret;

}


// ===== COMPILED SASS (sm_100) =====

	.target	sm_100

	.elftype	@"ET_EXEC"


//--------------------- .note.nv.tkinfo           --------------------------
	.section	.note.nv.tkinfo,"",@"SHT_NOTE"
	.sectionflags	@"SHF_NOTE_NV_TKINFO"
	.tkinfo
        /*0018*/ 	.word	0x00000002
        /*0030*/ 	.string	""
        /*0030*/ 	.string	"ptxas"
        /*0030*/ 	.string	"Cuda compilation tools, release 13.0, V13.0.88"
        /*0030*/ 	.string	"Build cuda_13.0.r13.0/compiler.36424714_0"
        /*0030*/ 	.string	"-arch sm_100 -m 64 "



//--------------------- .note.nv.cuinfo           --------------------------
	.section	.note.nv.cuinfo,"",@"SHT_NOTE"
	.sectionflags	@"SHF_NOTE_NV_CUINFO"
        /*0018*/ 	.short	0x0002
        /*001a*/ 	.short	0x0064
        /*001c*/ 	.short	0x0082
	.zero		2


//--------------------- .nv.info                  --------------------------
	.section	.nv.info,"",@"SHT_CUDA_INFO"
	.align	4


	//----- nvinfo : EIATTR_REGCOUNT
	.align		4
        /*0000*/ 	.byte	0x04, 0x2f
        /*0002*/ 	.short	(.L_1 - .L_0)
	.align		4
.L_0:
        /*0004*/ 	.word	index@(_Z6kernelPdS_S_diiddddddd)
        /*0008*/ 	.word	0x0000001d


	//----- nvinfo : EIATTR_FRAME_SIZE
	.align		4
.L_1:
        /*000c*/ 	.byte	0x04, 0x11
        /*000e*/ 	.short	(.L_3 - .L_2)
	.align		4
.L_2:
        /*0010*/ 	.word	index@($__internal_0_$__cuda_sm20_div_rn_f64_full)
        /*0014*/ 	.word	0x00000000


	//----- nvinfo : EIATTR_FRAME_SIZE
	.align		4
.L_3:
        /*0018*/ 	.byte	0x04, 0x11
        /*001a*/ 	.short	(.L_5 - .L_4)
	.align		4
.L_4:
        /*001c*/ 	.word	index@(_Z6kernelPdS_S_diiddddddd)
        /*0020*/ 	.word	0x00000000


	//----- nvinfo : EIATTR_MIN_STACK_SIZE
	.align		4
.L_5:
        /*0024*/ 	.byte	0x04, 0x12
        /*0026*/ 	.short	(.L_7 - .L_6)
	.align		4
.L_6:
        /*0028*/ 	.word	index@(_Z6kernelPdS_S_diiddddddd)
        /*002c*/ 	.word	0x00000000
.L_7:


//--------------------- .nv.compat                --------------------------
	.section	.nv.compat,"",@"SHT_CUDA_COMPAT_INFO"
	.align	4
        /*0000*/ 	.byte	0x02, 0x09, 0x00, 0x00, 0x02, 0x02, 0x01, 0x00, 0x02, 0x05, 0x05, 0x00, 0x03, 0x07, 0x01, 0x01
        /*0010*/ 	.byte	0x02, 0x03, 0x00, 0x00, 0x02, 0x06, 0x01, 0x00, 0x04, 0x0b, 0x08, 0x00, 0x01, 0x00, 0x00, 0x00
        /*0020*/ 	.byte	0x00, 0x00, 0x00, 0x00


//--------------------- .nv.info._Z6kernelPdS_S_diiddddddd --------------------------
	.section	.nv.info._Z6kernelPdS_S_diiddddddd,"",@"SHT_CUDA_INFO"
	.sectionflags	@""
	.align	4


	//----- nvinfo : EIATTR_CUDA_API_VERSION
	.align		4
        /*0000*/ 	.byte	0x04, 0x37
        /*0002*/ 	.short	(.L_9 - .L_8)
.L_8:
        /*0004*/ 	.word	0x00000082


	//----- nvinfo : EIATTR_KPARAM_INFO
	.align		4
.L_9:
        /*0008*/ 	.byte	0x04, 0x17
        /*000a*/ 	.short	(.L_11 - .L_10)
.L_10:
        /*000c*/ 	.word	0x00000000
        /*0010*/ 	.short	0x000c
        /*0012*/ 	.short	0x0058
        /*0014*/ 	.byte	0x00, 0xf0, 0x21, 0x00


	//----- nvinfo : EIATTR_KPARAM_INFO
	.align		4
.L_11:
        /*0018*/ 	.byte	0x04, 0x17
        /*001a*/ 	.short	(.L_13 - .L_12)
.L_12:
        /*001c*/ 	.word	0x00000000
        /*0020*/ 	.short	0x000b
        /*0022*/ 	.short	0x0050
        /*0024*/ 	.byte	0x00, 0xf0, 0x21, 0x00


	//----- nvinfo : EIATTR_KPARAM_INFO
	.align		4
.L_13:
        /*0028*/ 	.byte	0x04, 0x17
        /*002a*/ 	.short	(.L_15 - .L_14)
.L_14:
        /*002c*/ 	.word	0x00000000
        /*0030*/ 	.short	0x000a
        /*0032*/ 	.short	0x0048
        /*0034*/ 	.byte	0x00, 0xf0, 0x21, 0x00


	//----- nvinfo : EIATTR_KPARAM_INFO
	.align		4
.L_15:
        /*0038*/ 	.byte	0x04, 0x17
        /*003a*/ 	.short	(.L_17 - .L_16)
.L_16:
        /*003c*/ 	.word	0x00000000
        /*0040*/ 	.short	0x0009
        /*0042*/ 	.short	0x0040
        /*0044*/ 	.byte	0x00, 0xf0, 0x21, 0x00


	//----- nvinfo : EIATTR_KPARAM_INFO
	.align		4
.L_17:
        /*0048*/ 	.byte	0x04, 0x17
        /*004a*/ 	.short	(.L_19 - .L_18)
.L_18:
        /*004c*/ 	.word	0x00000000
        /*0050*/ 	.short	0x0008
        /*0052*/ 	.short	0x0038
        /*0054*/ 	.byte	0x00, 0xf0, 0x21, 0x00


	//----- nvinfo : EIATTR_KPARAM_INFO
	.align		4
.L_19:
        /*0058*/ 	.byte	0x04, 0x17
        /*005a*/ 	.short	(.L_21 - .L_20)
.L_20:
        /*005c*/ 	.word	0x00000000
        /*0060*/ 	.short	0x0007
        /*0062*/ 	.short	0x0030
        /*0064*/ 	.byte	0x00, 0xf0, 0x21, 0x00


	//----- nvinfo : EIATTR_KPARAM_INFO
	.align		4
.L_21:
        /*0068*/ 	.byte	0x04, 0x17
        /*006a*/ 	.short	(.L_23 - .L_22)
.L_22:
        /*006c*/ 	.word	0x00000000
        /*0070*/ 	.short	0x0006
        /*0072*/ 	.short	0x0028
        /*0074*/ 	.byte	0x00, 0xf0, 0x21, 0x00


	//----- nvinfo : EIATTR_KPARAM_INFO
	.align		4
.L_23:
        /*0078*/ 	.byte	0x04, 0x17
        /*007a*/ 	.short	(.L_25 - .L_24)
.L_24:
        /*007c*/ 	.word	0x00000000
        /*0080*/ 	.short	0x0005
        /*0082*/ 	.short	0x0024
        /*0084*/ 	.byte	0x00, 0xf0, 0x11, 0x00


	//----- nvinfo : EIATTR_KPARAM_INFO
	.align		4
.L_25:
        /*0088*/ 	.byte	0x04, 0x17
        /*008a*/ 	.short	(.L_27 - .L_26)
.L_26:
        /*008c*/ 	.word	0x00000000
        /*0090*/ 	.short	0x0004
        /*0092*/ 	.short	0x0020
        /*0094*/ 	.byte	0x00, 0xf0, 0x11, 0x00


	//----- nvinfo : EIATTR_KPARAM_INFO
	.align		4
.L_27:
        /*0098*/ 	.byte	0x04, 0x17
        /*009a*/ 	.short	(.L_29 - .L_28)
.L_28:
        /*009c*/ 	.word	0x00000000
        /*00a0*/ 	.short	0x0003
        /*00a2*/ 	.short	0x0018
        /*00a4*/ 	.byte	0x00, 0xf0, 0x21, 0x00


	//----- nvinfo : EIATTR_KPARAM_INFO
	.align		4
.L_29:
        /*00a8*/ 	.byte	0x04, 0x17
        /*00aa*/ 	.short	(.L_31 - .L_30)
.L_30:
        /*00ac*/ 	.word	0x00000000
        /*00b0*/ 	.short	0x0002
        /*00b2*/ 	.short	0x0010
        /*00b4*/ 	.byte	0x00, 0xf5, 0x21, 0x00


	//----- nvinfo : EIATTR_KPARAM_INFO
	.align		4
.L_31:
        /*00b8*/ 	.byte	0x04, 0x17
        /*00ba*/ 	.short	(.L_33 - .L_32)
.L_32:
        /*00bc*/ 	.word	0x00000000
        /*00c0*/ 	.short	0x0001
        /*00c2*/ 	.short	0x0008
        /*00c4*/ 	.byte	0x00, 0xf5, 0x21, 0x00


	//----- nvinfo : EIATTR_KPARAM_INFO
	.align		4
.L_33:
        /*00c8*/ 	.byte	0x04, 0x17
        /*00ca*/ 	.short	(.L_35 - .L_34)
.L_34:
        /*00cc*/ 	.word	0x00000000
        /*00d0*/ 	.short	0x0000
        /*00d2*/ 	.short	0x0000
        /*00d4*/ 	.byte	0x00, 0xf5, 0x21, 0x00


	//----- nvinfo : EIATTR_SPARSE_MMA_MASK
	.align		4
.L_35:
        /*00d8*/ 	.byte	0x03, 0x50
        /*00da*/ 	.short	0x0000


	//----- nvinfo : EIATTR_MAXREG_COUNT
	.align		4
        /*00dc*/ 	.byte	0x03, 0x1b
        /*00de*/ 	.short	0x00ff


	//----- nvinfo : EIATTR_MERCURY_ISA_VERSION
	.align		4
        /*00e0*/ 	.byte	0x03, 0x5f
        /*00e2*/ 	.short	0x0101


	//----- nvinfo : EIATTR_VRC_CTA_INIT_COUNT
	.align		4
        /*00e4*/ 	.byte	0x02, 0x4a
	.zero		1
	.zero		1


	//----- nvinfo : EIATTR_EXIT_INSTR_OFFSETS
	.align		4
        /*00e8*/ 	.byte	0x04, 0x1c
        /*00ea*/ 	.short	(.L_37 - .L_36)


	//   ....[0]....
.L_36:
        /*00ec*/ 	.word	0x00000350


	//   ....[1]....
        /*00f0*/ 	.word	0x000007a0


	//----- nvinfo : EIATTR_CRS_STACK_SIZE
	.align		4
.L_37:
        /*00f4*/ 	.byte	0x04, 0x1e
        /*00f6*/ 	.short	(.L_39 - .L_38)
.L_38:
        /*00f8*/ 	.word	0x00000000


	//----- nvinfo : EIATTR_CBANK_PARAM_SIZE
	.align		4
.L_39:
        /*00fc*/ 	.byte	0x03, 0x19
        /*00fe*/ 	.short	0x0060


	//----- nvinfo : EIATTR_PARAM_CBANK
	.align		4
        /*0100*/ 	.byte	0x04, 0x0a
        /*0102*/ 	.short	(.L_41 - .L_40)
	.align		4
.L_40:
        /*0104*/ 	.word	index@(.nv.constant0._Z6kernelPdS_S_diiddddddd)
        /*0108*/ 	.short	0x0380
        /*010a*/ 	.short	0x0060


	//----- nvinfo : EIATTR_SW_WAR
	.align		4
.L_41:
        /*010c*/ 	.byte	0x04, 0x36
        /*010e*/ 	.short	(.L_43 - .L_42)
.L_42:
        /*0110*/ 	.word	0x00000008
.L_43:


//--------------------- .nv.callgraph             --------------------------
	.section	.nv.callgraph,"",@"SHT_CUDA_CALLGRAPH"
	.align	4
	.sectionentsize	8
	.align		4
        /*0000*/ 	.word	0x00000000
	.align		4
        /*0004*/ 	.word	0xffffffff
	.align		4
        /*0008*/ 	.word	0x00000000
	.align		4
        /*000c*/ 	.word	0xfffffffe
	.align		4
        /*0010*/ 	.word	0x00000000
	.align		4
        /*0014*/ 	.word	0xfffffffd
	.align		4
        /*0018*/ 	.word	0x00000000
	.align		4
        /*001c*/ 	.word	0xfffffffc


//--------------------- .text._Z6kernelPdS_S_diiddddddd --------------------------
	.section	.text._Z6kernelPdS_S_diiddddddd,"ax",@progbits
	.align	128
        .global         _Z6kernelPdS_S_diiddddddd
        .type           _Z6kernelPdS_S_diiddddddd,@function
        .size           _Z6kernelPdS_S_diiddddddd,(.L_x_10 - _Z6kernelPdS_S_diiddddddd)
        .other          _Z6kernelPdS_S_diiddddddd,@"STO_CUDA_ENTRY STV_DEFAULT"
_Z6kernelPdS_S_diiddddddd:
.text._Z6kernelPdS_S_diiddddddd:
[----:B------:R-:W-:Y:S01]  /*0000*/  LDC R1, c[0x0][0x37c] ;  /* 0x0000df00ff017b82 */ /* 0x000fe20000000800 */
[----:B------:R-:W0:Y:S07]  /*0010*/  S2R R3, SR_TID.Y ;  /* 0x0000000000037919 */ /* 0x000e2e0000002200 */
[----:B------:R-:W0:Y:S01]  /*0020*/  S2UR UR4, SR_CTAID.Y ;  /* 0x00000000000479c3 */ /* 0x000e220000002600 */
[----:B------:R-:W1:Y:S01]  /*0030*/  LDCU.64 UR6, c[0x0][0x388] ;  /* 0x00007100ff0677ac */ /* 0x000e620008000a00 */
[----:B------:R-:W2:Y:S06]  /*0040*/  S2R R0, SR_TID.X ;  /* 0x0000000000007919 */ /* 0x000eac0000002100 */
[----:B------:R-:W3:Y:S08]  /*0050*/  LDC R8, c[0x0][0x3a0] ;  /* 0x0000e800ff087b82 */ /* 0x000ef00000000800 */
[----:B------:R-:W0:Y:S08]  /*0060*/  LDC R14, c[0x0][0x364] ;  /* 0x0000d900ff0e7b82 */ /* 0x000e300000000800 */
[----:B------:R-:W2:Y:S08]  /*0070*/  S2UR UR5, SR_CTAID.X ;  /* 0x00000000000579c3 */ /* 0x000eb00000002500 */
[----:B------:R-:W2:Y:S01]  /*0080*/  LDC R17, c[0x0][0x360] ;  /* 0x0000d800ff117b82 */ /* 0x000ea20000000800 */
[----:B---3--:R-:W-:-:S02]  /*0090*/  VIADD R2, R8, 0x2 ;  /* 0x0000000208027836 */ /* 0x008fc40000000000 */
[----:B0-----:R-:W-:-:S03]  /*00a0*/  IMAD R14, R14, UR4, R3 ;  /* 0x000000040e0e7c24 */ /* 0x001fc6000f8e0203 */
[--C-:B------:R-:W-:Y:S02]  /*00b0*/  SHF.R.S32.HI R3, RZ, 0x1f, R2.reuse ;  /* 0x0000001fff037819 */ /* 0x100fe40000011402 */
[----:B------:R-:W0:Y:S01]  /*00c0*/  LDC.64 R10, c[0x0][0x388] ;  /* 0x0000e200ff0a7b82 */ /* 0x000e220000000a00 */
[----:B------:R-:W-:-:S05]  /*00d0*/  IMAD R16, R14, R2, R2 ;  /* 0x000000020e107224 */ /* 0x000fca00078e0202 */
[----:B------:R-:W-:Y:S01]  /*00e0*/  SHF.R.S32.HI R15, RZ, 0x1f, R16 ;  /* 0x0000001fff0f7819 */ /* 0x000fe20000011410 */
[----:B--2---:R-:W-:Y:S01]  /*00f0*/  IMAD R17, R17, UR5, R0 ;  /* 0x0000000511117c24 */ /* 0x004fe2000f8e0200 */
[----:B------:R-:W2:Y:S04]  /*0100*/  LDCU.64 UR4, c[0x0][0x358] ;  /* 0x00006b00ff0477ac */ /* 0x000ea80008000a00 */
[C---:B------:R-:W-:Y:S02]  /*0110*/  IADD3 R9, P1, PT, R17.reuse, R16, RZ ;  /* 0x0000001011097210 */ /* 0x040fe40007f3e0ff */
[C---:B------:R-:W-:Y:S02]  /*0120*/  ISETP.GE.AND P0, PT, R17.reuse, R8, PT ;  /* 0x000000081100720c */ /* 0x040fe40003f06270 */
[----:B------:R-:W-:-:S02]  /*0130*/  LEA.HI.X.SX32 R0, R17, R15, 0x1, P1 ;  /* 0x0000000f11007211 */ /* 0x000fc400008f0eff */
[----:B------:R-:W-:Y:S02]  /*0140*/  IADD3 R5, P2, PT, R2, R9, RZ ;  /* 0x0000000902057210 */ /* 0x000fe40007f5e0ff */
[----:B------:R-:W-:-:S03]  /*0150*/  ISETP.NE.OR P1, PT, R14, RZ, P0 ;  /* 0x000000ff0e00720c */ /* 0x000fc60000725670 */
[----:B------:R-:W-:Y:S01]  /*0160*/  IMAD.X R6, R3, 0x1, R0, P2 ;  /* 0x0000000103067824 */ /* 0x000fe200010e0600 */
[----:B-1----:R-:W-:-:S04]  /*0170*/  LEA R4, P2, R5, UR6, 0x3 ;  /* 0x0000000605047c11 */ /* 0x002fc8000f8418ff */
[----:B------:R-:W-:-:S05]  /*0180*/  LEA.HI.X R5, R5, UR7, R6, 0x3, P2 ;  /* 0x0000000705057c11 */ /* 0x000fca00090f1c06 */
[----:B--2---:R-:W2:Y:S01]  /*0190*/  @!P1 LDG.E.64 R18, desc[UR4][R4.64+0x8] ;  /* 0x0000080404129981 */ /* 0x004ea2000c1e1b00 */
[----:B------:R-:W-:Y:S01]  /*01a0*/  VIADD R22, R8, 0xffffffff ;  /* 0xffffffff08167836 */ /* 0x000fe20000000000 */
[----:B------:R-:W-:-:S04]  /*01b0*/  IADD3 R6, P2, PT, -R2, R9, RZ ;  /* 0x0000000902067210 */ /* 0x000fc80007f5e1ff */
[----:B------:R-:W-:Y:S01]  /*01c0*/  ISETP.NE.OR P0, PT, R14, R22, P0 ;  /* 0x000000160e00720c */ /* 0x000fe20000705670 */
[----:B------:R-:W-:Y:S01]  /*01d0*/  IMAD.X R3, R0, 0x1, ~R3, P2 ;  /* 0x0000000100037824 */ /* 0x000fe200010e0e03 */
[----:B------:R-:W-:-:S04]  /*01e0*/  LEA R2, P2, R6, UR6, 0x3 ;  /* 0x0000000606027c11 */ /* 0x000fc8000f8418ff */
[----:B------:R-:W-:-:S05]  /*01f0*/  LEA.HI.X R3, R6, UR7, R3, 0x3, P2 ;  /* 0x0000000706037c11 */ /* 0x000fca00090f1c03 */
[----:B--2---:R1:W-:Y:S04]  /*0200*/  @!P1 STG.E.64 desc[UR4][R2.64+0x8], R18 ;  /* 0x0000081202009986 */ /* 0x0043e8000c101b04 */
[----:B------:R-:W2:Y:S01]  /*0210*/  @!P0 LDG.E.64 R20, desc[UR4][R2.64+0x8] ;  /* 0x0000080402148981 */ /* 0x000ea2000c1e1b00 */
[----:B------:R-:W-:Y:S02]  /*0220*/  ISETP.GE.AND P1, PT, R14, R8, PT ;  /* 0x000000080e00720c */ /* 0x000fe40003f26270 */
[----:B------:R-:W-:Y:S02]  /*0230*/  LEA R6, P3, R9, UR6, 0x3 ;  /* 0x0000000609067c11 */ /* 0x000fe4000f8618ff */
[----:B------:R-:W-:Y:S02]  /*0240*/  ISETP.NE.OR P2, PT, R17, RZ, P1 ;  /* 0x000000ff1100720c */ /* 0x000fe40000f45670 */
[----:B------:R-:W-:-:S02]  /*0250*/  LEA.HI.X R7, R9, UR7, R0, 0x3, P3 ;  /* 0x0000000709077c11 */ /* 0x000fc400098f1c00 */
[----:B------:R-:W-:Y:S01]  /*0260*/  VIMNMX R23, PT, PT, R14, R17, !PT ;  /* 0x000000110e177248 */ /* 0x000fe20007fe0100 */
[----:B--2---:R1:W-:Y:S08]  /*0270*/  @!P0 STG.E.64 desc[UR4][R4.64+0x8], R20 ;  /* 0x0000081404008986 */ /* 0x0043f0000c101b04 */
[----:B------:R-:W2:Y:S01]  /*0280*/  @!P2 LDG.E.64 R12, desc[UR4][R6.64+0x10] ;  /* 0x00001004060ca981 */ /* 0x000ea2000c1e1b00 */
[C---:B------:R-:W-:Y:S01]  /*0290*/  @!P2 LEA R14, P0, R16.reuse, UR6, 0x3 ;  /* 0x00000006100eac11 */ /* 0x040fe2000f8018ff */
[----:B------:R-:W-:Y:S01]  /*02a0*/  BSSY.RECONVERGENT B0, `(.L_x_0) ;  /* 0x000000a000007945 */ /* 0x000fe20003800200 */
[C---:B------:R-:W-:Y:S01]  /*02b0*/  ISETP.NE.OR P1, PT, R17.reuse, R22, P1 ;  /* 0x000000161100720c */ /* 0x040fe20000f25670 */
[----:B------:R-:W-:Y:S01]  /*02c0*/  IMAD.IADD R17, R17, 0x1, R16 ;  /* 0x0000000111117824 */ /* 0x000fe200078e0210 */
[----:B------:R-:W-:-:S02]  /*02d0*/  @!P2 LEA.HI.X R15, R16, UR7, R15, 0x3, P0 ;  /* 0x00000007100fac11 */ /* 0x000fc400080f1c0f */
[----:B------:R-:W-:Y:S01]  /*02e0*/  ISETP.GE.AND P3, PT, R23, R8, PT ;  /* 0x000000081700720c */ /* 0x000fe20003f66270 */
[----:B0-----:R-:W-:Y:S02]  /*02f0*/  IMAD.WIDE R16, R17, 0x8, R10 ;  /* 0x0000000811107825 */ /* 0x001fe400078e020a */
[----:B--2---:R1:W-:Y:S06]  /*0300*/  @!P2 STG.E.64 desc[UR4][R14.64], R12 ;  /* 0x0000000c0e00a986 */ /* 0x0043ec000c101b04 */
[----:B------:R-:W-:Y:S05]  /*0310*/  @P1 BRA `(.L_x_1) ;  /* 0x0000000000081947 */ /* 0x000fea0003800000 */
[----:B------:R-:W2:Y:S04]  /*0320*/  LDG.E.64 R10, desc[UR4][R16.64] ;  /* 0x00000004100a7981 */ /* 0x000ea8000c1e1b00 */
[----:B--2---:R0:W-:Y:S02]  /*0330*/  STG.E.64 desc[UR4][R6.64+0x10], R10 ;  /* 0x0000100a06007986 */ /* 0x0041e4000c101b04 */
.L_x_1:
[----:B------:R-:W-:Y:S05]  /*0340*/  BSYNC.RECONVERGENT B0 ;  /* 0x0000000000007941 */ /* 0x000fea0003800200 */
.L_x_0:
[----:B------:R-:W-:Y:S05]  /*0350*/  @P3 EXIT ;  /* 0x000000000000394d */ /* 0x000fea0003800000 */
[----:B------:R-:W2:Y:S01]  /*0360*/  LDG.E.64 R16, desc[UR4][R16.64] ;  /* 0x0000000410107981 */ /* 0x000ea2000c1e1b00 */
[----:B------:R-:W3:Y:S03]  /*0370*/  LDCU.64 UR8, c[0x0][0x380] ;  /* 0x00007000ff0877ac */ /* 0x000ee60008000a00 */
[----:B-1----:R-:W2:Y:S01]  /*0380*/  LDG.E.64 R12, desc[UR4][R6.64+0x10] ;  /* 0x00001004060c7981 */ /* 0x002ea2000c1e1b00 */
[----:B------:R-:W1:Y:S03]  /*0390*/  LDCU.64 UR10, c[0x0][0x390] ;  /* 0x00007200ff0a77ac */ /* 0x000e660008000a00 */
[----:B0-----:R-:W4:Y:S01]  /*03a0*/  LDG.E.64 R10, desc[UR4][R6.64+0x8] ;  /* 0x00000804060a7981 */ /* 0x001f22000c1e1b00 */
[----:B------:R-:W0:Y:S03]  /*03b0*/  LDCU.64 UR6, c[0x0][0x398] ;  /* 0x00007300ff0677ac */ /* 0x000e260008000a00 */
[----:B------:R-:W5:Y:S04]  /*03c0*/  LDG.E.64 R4, desc[UR4][R4.64+0x8] ;  /* 0x0000080404047981 */ /* 0x000f68000c1e1b00 */
[----:B------:R-:W3:Y:S01]  /*03d0*/  LDG.E.64 R2, desc[UR4][R2.64+0x8] ;  /* 0x0000080402027981 */ /* 0x000ee2000c1e1b00 */
[C---:B------:R-:W-:Y:S01]  /*03e0*/  IMAD.SHL.U32 R8, R9.reuse, 0x8, RZ ;  /* 0x0000000809087824 */ /* 0x040fe200078e00ff */
[----:B------:R-:W-:Y:S01]  /*03f0*/  SHF.L.U64.HI R0, R9, 0x3, R0 ;  /* 0x0000000309007819 */ /* 0x000fe20000010200 */
[----:B--2---:R-:W-:-:S08]  /*0400*/  DADD R12, R16, R12 ;  /* 0x00000000100c7229 */ /* 0x004fd0000000000c */
[----:B----4-:R-:W-:-:S08]  /*0410*/  DFMA R12, R10, -4, R12 ;  /* 0xc01000000a0c782b */ /* 0x010fd0000000000c */
[----:B-----5:R-:W-:-:S08]  /*0420*/  DADD R12, R12, R4 ;  /* 0x000000000c0c7229 */ /* 0x020fd00000000004 */
[----:B---3--:R-:W-:Y:S01]  /*0430*/  DADD R14, R12, R2 ;  /* 0x000000000c0e7229 */ /* 0x008fe20000000002 */
[C---:B------:R-:W-:Y:S02]  /*0440*/  IADD3 R12, P0, PT, R8.reuse, UR8, RZ ;  /* 0x00000008080c7c10 */ /* 0x040fe4000ff1e0ff */
[----:B-1----:R-:W-:Y:S02]  /*0450*/  IADD3 R8, P1, PT, R8, UR10, RZ ;  /* 0x0000000a08087c10 */ /* 0x002fe4000ff3e0ff */
[----:B------:R-:W-:-:S03]  /*0460*/  IADD3.X R13, PT, PT, R0, UR9, RZ, P0, !PT ;  /* 0x00000009000d7c10 */ /* 0x000fc600087fe4ff */
[----:B0-----:R-:W-:Y:S01]  /*0470*/  DFMA R14, R14, UR6, R10 ;  /* 0x000000060e0e7c2b */ /* 0x001fe2000800000a */
[----:B------:R-:W-:Y:S01]  /*0480*/  IADD3.X R9, PT, PT, R0, UR11, RZ, P1, !PT ;  /* 0x0000000b00097c10 */ /* 0x000fe20008ffe4ff */
[----:B------:R-:W0:Y:S01]  /*0490*/  LDCU.64 UR6, c[0x0][0x3a8] ;  /* 0x00007500ff0677ac */ /* 0x000e220008000a00 */
[----:B------:R-:W1:Y:S04]  /*04a0*/  LDCU.128 UR8, c[0x0][0x3b0] ;  /* 0x00007600ff0877ac */ /* 0x000e680008000c00 */
[----:B------:R2:W-:Y:S04]  /*04b0*/  STG.E.64 desc[UR4][R12.64+0x8], R14 ;  /* 0x0000080e0c007986 */ /* 0x0005e8000c101b04 */
[----:B------:R-:W3:Y:S01]  /*04c0*/  LDG.E.64 R10, desc[UR4][R8.64+0x8] ;  /* 0x00000804080a7981 */ /* 0x000ee2000c1e1b00 */
[----:B------:R-:W-:-:S02]  /*04d0*/  DADD R6, R14, -1 ;  /* 0xbff000000e067429 */ /* 0x000fc40000000000 */
[C---:B0-----:R-:W-:Y:S01]  /*04e0*/  DMUL R2, R14.reuse, UR6 ;  /* 0x000000060e027c28 */ /* 0x041fe20008000000 */
[----:B------:R-:W0:Y:S01]  /*04f0*/  LDCU.64 UR6, c[0x0][0x3d0] ;  /* 0x00007a00ff0677ac */ /* 0x000e220008000a00 */
[----:B-1----:R-:W-:-:S08]  /*0500*/  DADD R4, R14, -UR10 ;  /* 0x8000000a0e047e29 */ /* 0x002fd00008000000 */
[----:B------:R-:W-:-:S08]  /*0510*/  DMUL R2, R2, R4 ;  /* 0x0000000402027228 */ /* 0x000fd00000000000 */
[----:B------:R-:W-:-:S08]  /*0520*/  DMUL R2, R2, R6 ;  /* 0x0000000602027228 */ /* 0x000fd00000000000 */
[----:B---3--:R-:W-:-:S08]  /*0530*/  DFMA R2, R14, R10, R2 ;  /* 0x0000000a0e02722b */ /* 0x008fd00000000002 */
[----:B------:R-:W-:-:S07]  /*0540*/  DFMA R6, -R2, UR8, R14 ;  /* 0x0000000802067c2b */ /* 0x000fce000800010e */
[----:B------:R1:W-:Y:S04]  /*0550*/  STG.E.64 desc[UR4][R12.64+0x8], R6 ;  /* 0x000008060c007986 */ /* 0x0003e8000c101b04 */
[----:B------:R-:W1:Y:S01]  /*0560*/  LDG.E.64 R4, desc[UR4][R8.64+0x8] ;  /* 0x0000080408047981 */ /* 0x000e62000c1e1b00 */
[----:B0-----:R-:W-:Y:S01]  /*0570*/  DADD R10, R6, UR6 ;  /* 0x00000006060a7e29 */ /* 0x001fe20008000000 */
[----:B------:R-:W-:Y:S01]  /*0580*/  IMAD.MOV.U32 R2, RZ, RZ, 0x1 ;  /* 0x00000001ff027424 */ /* 0x000fe200078e00ff */
[----:B------:R-:W1:Y:S01]  /*0590*/  LDCU.64 UR6, c[0x0][0x3c8] ;  /* 0x00007900ff0677ac */ /* 0x000e620008000a00 */
[----:B------:R-:W-:Y:S03]  /*05a0*/  BSSY.RECONVERGENT B0, `(.L_x_2) ;  /* 0x0000013000007945 */ /* 0x000fe60003800200 */
[----:B------:R-:W2:Y:S02]  /*05b0*/  MUFU.RCP64H R3, R11 ;  /* 0x0000000b00037308 */ /* 0x000ea40000001800 */
[----:B--2---:R-:W-:-:S08]  /*05c0*/  DFMA R14, -R10, R2, 1 ;  /* 0x3ff000000a0e742b */ /* 0x004fd00000000102 */
[----:B------:R-:W-:-:S08]  /*05d0*/  DFMA R14, R14, R14, R14 ;  /* 0x0000000e0e0e722b */ /* 0x000fd0000000000e */
[----:B------:R-:W-:-:S08]  /*05e0*/  DFMA R14, R2, R14, R2 ;  /* 0x0000000e020e722b */ /* 0x000fd00000000002 */
[----:B------:R-:W-:-:S08]  /*05f0*/  DFMA R2, -R10, R14, 1 ;  /* 0x3ff000000a02742b */ /* 0x000fd0000000010e */
[----:B------:R-:W-:Y:S02]  /*0600*/  DFMA R2, R14, R2, R14 ;  /* 0x000000020e02722b */ /* 0x000fe4000000000e */
[----:B-1----:R-:W-:-:S08]  /*0610*/  DMUL R12, R4, UR6 ;  /* 0x00000006040c7c28 */ /* 0x002fd00008000000 */
[----:B------:R-:W-:Y:S02]  /*0620*/  DMUL R14, R12, R2 ;  /* 0x000000020c0e7228 */ /* 0x000fe40000000000 */
[----:B------:R-:W-:-:S06]  /*0630*/  FSETP.GEU.AND P1, PT, |R13|, 6.5827683646048100446e-37, PT ;  /* 0x036000000d00780b */ /* 0x000fcc0003f2e200 */
[----:B------:R-:W-:-:S08]  /*0640*/  DFMA R16, -R10, R14, R12 ;  /* 0x0000000e0a10722b */ /* 0x000fd0000000010c */
[----:B------:R-:W-:-:S10]  /*0650*/  DFMA R2, R2, R16, R14 ;  /* 0x000000100202722b */ /* 0x000fd4000000000e */
[----:B------:R-:W-:-:S05]  /*0660*/  FFMA R0, RZ, R11, R3 ;  /* 0x0000000bff007223 */ /* 0x000fca0000000003 */
[----:B------:R-:W-:-:S13]  /*0670*/  FSETP.GT.AND P0, PT, |R0|, 1.469367938527859385e-39, PT ;  /* 0x001000000000780b */ /* 0x000fda0003f04200 */
[----:B------:R-:W-:Y:S05]  /*0680*/  @P0 BRA P1, `(.L_x_3) ;  /* 0x0000000000100947 */ /* 0x000fea0000800000 */
[----:B------:R-:W-:-:S07]  /*0690*/  MOV R0, 0x6b0 ;  /* 0x000006b000007802 */ /* 0x000fce0000000f00 */
[----:B------:R-:W-:Y:S05]  /*06a0*/  CALL.REL.NOINC `($__internal_0_$__cuda_sm20_div_rn_f64_full) ;  /* 0x0000000000407944 */ /* 0x000fea0003c00000 */
[----:B------:R-:W-:Y:S02]  /*06b0*/  IMAD.MOV.U32 R2, RZ, RZ, R18 ;  /* 0x000000ffff027224 */ /* 0x000fe400078e0012 */
[----:B------:R-:W-:-:S07]  /*06c0*/  IMAD.MOV.U32 R3, RZ, RZ, R19 ;  /* 0x000000ffff037224 */ /* 0x000fce00078e0013 */
.L_x_3:
[----:B------:R-:W-:Y:S05]  /*06d0*/  BSYNC.RECONVERGENT B0 ;  /* 0x0000000000007941 */ /* 0x000fea0003800200 */
.L_x_2:
[----:B------:R-:W0:Y:S01]  /*06e0*/  LDCU.64 UR8, c[0x0][0x3d8] ;  /* 0x00007b00ff0877ac */ /* 0x000e220008000a00 */
[----:B------:R-:W1:Y:S01]  /*06f0*/  LDCU.64 UR6, c[0x0][0x3c0] ;  /* 0x00007800ff0677ac */ /* 0x000e620008000a00 */
[----:B------:R-:W2:Y:S01]  /*0700*/  LDCU.64 UR12, c[0x0][0x3a8] ;  /* 0x00007500ff0c77ac */ /* 0x000ea20008000a00 */
[----:B------:R-:W3:Y:S01]  /*0710*/  LDCU.64 UR10, c[0x0][0x3b0] ;  /* 0x00007600ff0a77ac */ /* 0x000ee20008000a00 */
[----:B0-----:R-:W-:Y:S02]  /*0720*/  DADD R10, R6, -UR8 ;  /* 0x80000008060a7e29 */ /* 0x001fe40008000000 */
[----:B-1----:R-:W-:Y:S02]  /*0730*/  DADD R2, R2, UR6 ;  /* 0x0000000602027e29 */ /* 0x002fe40008000000 */
[----:B--2---:R-:W-:-:S04]  /*0740*/  DMUL R6, R6, UR12 ;  /* 0x0000000c06067c28 */ /* 0x004fc80008000000 */
[----:B------:R-:W-:Y:S02]  /*0750*/  DADD R10, R10, -1 ;  /* 0xbff000000a0a7429 */ /* 0x000fe40000000000 */
[----:B---3--:R-:W-:-:S06]  /*0760*/  DMUL R2, R2, UR10 ;  /* 0x0000000a02027c28 */ /* 0x008fcc0008000000 */
[----:B------:R-:W-:-:S08]  /*0770*/  DFMA R6, -R6, R10, -R4 ;  /* 0x0000000a0606722b */ /* 0x000fd00000000904 */
[----:B------:R-:W-:-:S07]  /*0780*/  DFMA R2, R2, R6, R4 ;  /* 0x000000060202722b */ /* 0x000fce0000000004 */
[----:B------:R-:W-:Y:S01]  /*0790*/  STG.E.64 desc[UR4][R8.64+0x8], R2 ;  /* 0x0000080208007986 */ /* 0x000fe2000c101b04 */
[----:B------:R-:W-:Y:S05]  /*07a0*/  EXIT ;  /* 0x000000000000794d */ /* 0x000fea0003800000 */
        .weak           $__internal_0_$__cuda_sm20_div_rn_f64_full
        .type           $__internal_0_$__cuda_sm20_div_rn_f64_full,@function
        .size           $__internal_0_$__cuda_sm20_div_rn_f64_full,(.L_x_10 - $__internal_0_$__cuda_sm20_div_rn_f64_full)
$__internal_0_$__cuda_sm20_div_rn_f64_full:
[C---:B------:R-:W-:Y:S01]  /*07b0*/  FSETP.GEU.AND P0, PT, |R11|.reuse, 1.469367938527859385e-39, PT ;  /* 0x001000000b00780b */ /* 0x040fe20003f0e200 */
[----:B------:R-:W-:Y:S01]  /*07c0*/  IMAD.MOV.U32 R14, RZ, RZ, 0x1 ;  /* 0x00000001ff0e7424 */ /* 0x000fe200078e00ff */
[----:B------:R-:W-:Y:S01]  /*07d0*/  LOP3.LUT R2, R11, 0x800fffff, RZ, 0xc0, !PT ;  /* 0x800fffff0b027812 */ /* 0x000fe200078ec0ff */
[----:B------:R-:W-:Y:S01]  /*07e0*/  IMAD.MOV.U32 R21, RZ, RZ, 0x1ca00000 ;  /* 0x1ca00000ff157424 */ /* 0x000fe200078e00ff */
[C---:B------:R-:W-:Y:S01]  /*07f0*/  FSETP.GEU.AND P2, PT, |R13|.reuse, 1.469367938527859385e-39, PT ;  /* 0x001000000d00780b */ /* 0x040fe20003f4e200 */
[----:B------:R-:W-:Y:S01]  /*0800*/  BSSY.RECONVERGENT B1, `(.L_x_4) ;  /* 0x0000052000017945 */ /* 0x000fe20003800200 */
[----:B------:R-:W-:Y:S01]  /*0810*/  LOP3.LUT R3, R2, 0x3ff00000, RZ, 0xfc, !PT ;  /* 0x3ff0000002037812 */ /* 0x000fe200078efcff */
[----:B------:R-:W-:Y:S01]  /*0820*/  IMAD.MOV.U32 R2, RZ, RZ, R10 ;  /* 0x000000ffff027224 */ /* 0x000fe200078e000a */
[----:B------:R-:W-:Y:S02]  /*0830*/  LOP3.LUT R20, R13, 0x7ff00000, RZ, 0xc0, !PT ;  /* 0x7ff000000d147812 */ /* 0x000fe400078ec0ff */
[----:B------:R-:W-:-:S03]  /*0840*/  LOP3.LUT R23, R11, 0x7ff00000, RZ, 0xc0, !PT ;  /* 0x7ff000000b177812 */ /* 0x000fc600078ec0ff */
[----:B------:R-:W-:Y:S01]  /*0850*/  @!P0 DMUL R2, R10, 8.98846567431157953865e+307 ;  /* 0x7fe000000a028828 */ /* 0x000fe20000000000 */
[C---:B------:R-:W-:Y:S01]  /*0860*/  ISETP.GE.U32.AND P1, PT, R20.reuse, R23, PT ;  /* 0x000000171400720c */ /* 0x040fe20003f26070 */
[----:B------:R-:W-:Y:S02]  /*0870*/  IMAD.MOV.U32 R22, RZ, RZ, R20 ;  /* 0x000000ffff167224 */ /* 0x000fe400078e0014 */
[----:B------:R-:W-:Y:S02]  /*0880*/  @!P2 LOP3.LUT R19, R11, 0x7ff00000, RZ, 0xc0, !PT ;  /* 0x7ff000000b13a812 */ /* 0x000fe400078ec0ff */
[----:B------:R-:W0:Y:S02]  /*0890*/  MUFU.RCP64H R15, R3 ;  /* 0x00000003000f7308 */ /* 0x000e240000001800 */
[----:B------:R-:W-:Y:S02]  /*08a0*/  @!P2 ISETP.GE.U32.AND P3, PT, R20, R19, PT ;  /* 0x000000131400a20c */ /* 0x000fe40003f66070 */
[----:B------:R-:W-:-:S02]  /*08b0*/  @!P0 LOP3.LUT R23, R3, 0x7ff00000, RZ, 0xc0, !PT ;  /* 0x7ff0000003178812 */ /* 0x000fc400078ec0ff */
[----:B------:R-:W-:-:S04]  /*08c0*/  @!P2 SEL R19, R21, 0x63400000, !P3 ;  /* 0x634000001513a807 */ /* 0x000fc80005800000 */
[----:B------:R-:W-:-:S04]  /*08d0*/  @!P2 LOP3.LUT R24, R19, 0x80000000, R13, 0xf8, !PT ;  /* 0x800000001318a812 */ /* 0x000fc800078ef80d */
[----:B------:R-:W-:Y:S01]  /*08e0*/  @!P2 LOP3.LUT R25, R24, 0x100000, RZ, 0xfc, !PT ;  /* 0x001000001819a812 */ /* 0x000fe200078efcff */
[----:B------:R-:W-:Y:S01]  /*08f0*/  @!P2 IMAD.MOV.U32 R24, RZ, RZ, RZ ;  /* 0x000000ffff18a224 */ /* 0x000fe200078e00ff */
[----:B0-----:R-:W-:-:S08]  /*0900*/  DFMA R16, R14, -R2, 1 ;  /* 0x3ff000000e10742b */ /* 0x001fd00000000802 */
[----:B------:R-:W-:-:S08]  /*0910*/  DFMA R16, R16, R16, R16 ;  /* 0x000000101010722b */ /* 0x000fd00000000010 */
[----:B------:R-:W-:Y:S01]  /*0920*/  DFMA R16, R14, R16, R14 ;  /* 0x000000100e10722b */ /* 0x000fe2000000000e */
[----:B------:R-:W-:Y:S01]  /*0930*/  SEL R15, R21, 0x63400000, !P1 ;  /* 0x63400000150f7807 */ /* 0x000fe20004800000 */
[----:B------:R-:W-:-:S03]  /*0940*/  IMAD.MOV.U32 R14, RZ, RZ, R12 ;  /* 0x000000ffff0e7224 */ /* 0x000fc600078e000c */
[----:B------:R-:W-:-:S03]  /*0950*/  LOP3.LUT R15, R15, 0x800fffff, R13, 0xf8, !PT ;  /* 0x800fffff0f0f7812 */ /* 0x000fc600078ef80d */
[----:B------:R-:W-:-:S03]  /*0960*/  DFMA R18, R16, -R2, 1 ;  /* 0x3ff000001012742b */ /* 0x000fc60000000802 */
[----:B------:R-:W-:-:S05]  /*0970*/  @!P2 DFMA R14, R14, 2, -R24 ;  /* 0x400000000e0ea82b */ /* 0x000fca0000000818 */
[----:B------:R-:W-:-:S05]  /*0980*/  DFMA R16, R16, R18, R16 ;  /* 0x000000121010722b */ /* 0x000fca0000000010 */
[----:B------:R-:W-:-:S03]  /*0990*/  @!P2 LOP3.LUT R22, R15, 0x7ff00000, RZ, 0xc0, !PT ;  /* 0x7ff000000f16a812 */ /* 0x000fc600078ec0ff */
[----:B------:R-:W-:Y:S02]  /*09a0*/  DMUL R18, R16, R14 ;  /* 0x0000000e10127228 */ /* 0x000fe40000000000 */
[----:B------:R-:W-:-:S05]  /*09b0*/  VIADD R26, R22, 0xffffffff ;  /* 0xffffffff161a7836 */ /* 0x000fca0000000000 */
[----:B------:R-:W-:Y:S01]  /*09c0*/  ISETP.GT.U32.AND P0, PT, R26, 0x7feffffe, PT ;  /* 0x7feffffe1a00780c */ /* 0x000fe20003f04070 */
[----:B------:R-:W-:Y:S01]  /*09d0*/  VIADD R26, R23, 0xffffffff ;  /* 0xffffffff171a7836 */ /* 0x000fe20000000000 */
[----:B------:R-:W-:-:S04]  /*09e0*/  DFMA R24, R18, -R2, R14 ;  /* 0x800000021218722b */ /* 0x000fc8000000000e */
[----:B------:R-:W-:-:S04]  /*09f0*/  ISETP.GT.U32.OR P0, PT, R26, 0x7feffffe, P0 ;  /* 0x7feffffe1a00780c */ /* 0x000fc80000704470 */
[----:B------:R-:W-:-:S09]  /*0a00*/  DFMA R16, R16, R24, R18 ;  /* 0x000000181010722b */ /* 0x000fd20000000012 */
[----:B------:R-:W-:Y:S05]  /*0a10*/  @P0 BRA `(.L_x_5) ;  /* 0x00000000006c0947 */ /* 0x000fea0003800000 */
[----:B------:R-:W-:-:S04]  /*0a20*/  LOP3.LUT R13, R11, 0x7ff00000, RZ, 0xc0, !PT ;  /* 0x7ff000000b0d7812 */ /* 0x000fc800078ec0ff */
[CC--:B------:R-:W-:Y:S02]  /*0a30*/  VIADDMNMX R12, R20.reuse, -R13.reuse, 0xb9600000, !PT ;  /* 0xb9600000140c7446 */ /* 0x0c0fe4000780090d */
[----:B------:R-:W-:Y:S01]  /*0a40*/  ISETP.GE.U32.AND P0, PT, R20, R13, PT ;  /* 0x0000000d1400720c */ /* 0x000fe20003f06070 */
[----:B------:R-:W-:Y:S01]  /*0a50*/  IMAD.MOV.U32 R20, RZ, RZ, RZ ;  /* 0x000000ffff147224 */ /* 0x000fe200078e00ff */
[----:B------:R-:W-:Y:S02]  /*0a60*/  VIMNMX R12, PT, PT, R12, 0x46a00000, PT ;  /* 0x46a000000c0c7848 */ /* 0x000fe40003fe0100 */
[----:B------:R-:W-:-:S05]  /*0a70*/  SEL R21, R21, 0x63400000, !P0 ;  /* 0x6340000015157807 */ /* 0x000fca0004000000 */
[----:B------:R-:W-:-:S04]  /*0a80*/  IMAD.IADD R12, R12, 0x1, -R21 ;  /* 0x000000010c0c7824 */ /* 0x000fc800078e0a15 */
[----:B------:R-:W-:-:S06]  /*0a90*/  VIADD R21, R12, 0x7fe00000 ;  /* 0x7fe000000c157836 */ /* 0x000fcc0000000000 */
[----:B------:R-:W-:-:S10]  /*0aa0*/  DMUL R18, R16, R20 ;  /* 0x0000001410127228 */ /* 0x000fd40000000000 */
[----:B------:R-:W-:-:S13]  /*0ab0*/  FSETP.GTU.AND P0, PT, |R19|, 1.469367938527859385e-39, PT ;  /* 0x001000001300780b */ /* 0x000fda0003f0c200 */
[----:B------:R-:W-:Y:S05]  /*0ac0*/  @P0 BRA `(.L_x_6) ;  /* 0x0000000000940947 */ /* 0x000fea0003800000 */
[----:B------:R-:W-:Y:S01]  /*0ad0*/  DFMA R2, R16, -R2, R14 ;  /* 0x800000021002722b */ /* 0x000fe2000000000e */
[----:B------:R-:W-:-:S09]  /*0ae0*/  IMAD.MOV.U32 R20, RZ, RZ, RZ ;  /* 0x000000ffff147224 */ /* 0x000fd200078e00ff */
[C---:B------:R-:W-:Y:S02]  /*0af0*/  FSETP.NEU.AND P0, PT, R3.reuse, RZ, PT ;  /* 0x000000ff0300720b */ /* 0x040fe40003f0d000 */
[----:B------:R-:W-:-:S04]  /*0b00*/  LOP3.LUT R11, R3, 0x80000000, R11, 0x48, !PT ;  /* 0x80000000030b7812 */ /* 0x000fc800078e480b */
[----:B------:R-:W-:-:S07]  /*0b10*/  LOP3.LUT R21, R11, R21, RZ, 0xfc, !PT ;  /* 0x000000150b157212 */ /* 0x000fce00078efcff */
[----:B------:R-:W-:Y:S05]  /*0b20*/  @!P0 BRA `(.L_x_6) ;  /* 0x00000000007c8947 */ /* 0x000fea0003800000 */
[----:B------:R-:W-:Y:S02]  /*0b30*/  IMAD.MOV R3, RZ, RZ, -R12 ;  /* 0x000000ffff037224 */ /* 0x000fe400078e0a0c */
[----:B------:R-:W-:-:S06]  /*0b40*/  IMAD.MOV.U32 R2, RZ, RZ, RZ ;  /* 0x000000ffff027224 */ /* 0x000fcc00078e00ff */
[----:B------:R-:W-:Y:S02]  /*0b50*/  DFMA R2, R18, -R2, R16 ;  /* 0x800000021202722b */ /* 0x000fe40000000010 */
[----:B------:R-:W-:-:S04]  /*0b60*/  DMUL.RP R16, R16, R20 ;  /* 0x0000001410107228 */ /* 0x000fc80000008000 */
[----:B------:R-:W-:-:S04]  /*0b70*/  IADD3 R2, PT, PT, -R12, -0x43300000, RZ ;  /* 0xbcd000000c027810 */ /* 0x000fc80007ffe1ff */
[----:B------:R-:W-:Y:S02]  /*0b80*/  FSETP.NEU.AND P0, PT, |R3|, R2, PT ;  /* 0x000000020300720b */ /* 0x000fe40003f0d200 */
[----:B------:R-:W-:Y:S02]  /*0b90*/  LOP3.LUT R11, R17, R11, RZ, 0x3c, !PT ;  /* 0x0000000b110b7212 */ /* 0x000fe400078e3cff */
[----:B------:R-:W-:Y:S02]  /*0ba0*/  FSEL R18, R16, R18, !P0 ;  /* 0x0000001210127208 */ /* 0x000fe40004000000 */
[----:B------:R-:W-:Y:S01]  /*0bb0*/  FSEL R19, R11, R19, !P0 ;  /* 0x000000130b137208 */ /* 0x000fe20004000000 */
[----:B------:R-:W-:Y:S06]  /*0bc0*/  BRA `(.L_x_6) ;  /* 0x0000000000547947 */ /* 0x000fec0003800000 */
.L_x_5:
[----:B------:R-:W-:-:S14]  /*0bd0*/  DSETP.NAN.AND P0, PT, R12, R12, PT ;  /* 0x0000000c0c00722a */ /* 0x000fdc0003f08000 */
[----:B------:R-:W-:Y:S05]  /*0be0*/  @P0 BRA `(.L_x_7) ;  /* 0x0000000000440947 */ /* 0x000fea0003800000 */
[----:B------:R-:W-:-:S14]  /*0bf0*/  DSETP.NAN.AND P0, PT, R10, R10, PT ;  /* 0x0000000a0a00722a */ /* 0x000fdc0003f08000 */
[----:B------:R-:W-:Y:S05]  /*0c00*/  @P0 BRA `(.L_x_8) ;  /* 0x0000000000300947 */ /* 0x000fea0003800000 */
[----:B------:R-:W-:Y:S01]  /*0c10*/  ISETP.NE.AND P0, PT, R22, R23, PT ;  /* 0x000000171600720c */ /* 0x000fe20003f05270 */
[----:B------:R-:W-:Y:S02]  /*0c20*/  IMAD.MOV.U32 R18, RZ, RZ, 0x0 ;  /* 0x00000000ff127424 */ /* 0x000fe400078e00ff */
[----:B------:R-:W-:-:S10]  /*0c30*/  IMAD.MOV.U32 R19, RZ, RZ, -0x80000 ;  /* 0xfff80000ff137424 */ /* 0x000fd400078e00ff */
[----:B------:R-:W-:Y:S05]  /*0c40*/  @!P0 BRA `(.L_x_6) ;  /* 0x0000000000348947 */ /* 0x000fea0003800000 */
[----:B------:R-:W-:Y:S02]  /*0c50*/  ISETP.NE.AND P0, PT, R22, 0x7ff00000, PT ;  /* 0x7ff000001600780c */ /* 0x000fe40003f05270 */
[----:B------:R-:W-:Y:S02]  /*0c60*/  LOP3.LUT R19, R13, 0x80000000, R11, 0x48, !PT ;  /* 0x800000000d137812 */ /* 0x000fe400078e480b */
[----:B------:R-:W-:-:S13]  /*0c70*/  ISETP.EQ.OR P0, PT, R23, RZ, !P0 ;  /* 0x000000ff1700720c */ /* 0x000fda0004702670 */
[----:B------:R-:W-:Y:S01]  /*0c80*/  @P0 LOP3.LUT R2, R19, 0x7ff00000, RZ, 0xfc, !PT ;  /* 0x7ff0000013020812 */ /* 0x000fe200078efcff */
[----:B------:R-:W-:Y:S02]  /*0c90*/  @!P0 IMAD.MOV.U32 R18, RZ, RZ, RZ ;  /* 0x000000ffff128224 */ /* 0x000fe400078e00ff */
[----:B------:R-:W-:Y:S02]  /*0ca0*/  @P0 IMAD.MOV.U32 R18, RZ, RZ, RZ ;  /* 0x000000ffff120224 */ /* 0x000fe400078e00ff */
[----:B------:R-:W-:Y:S01]  /*0cb0*/  @P0 IMAD.MOV.U32 R19, RZ, RZ, R2 ;  /* 0x000000ffff130224 */ /* 0x000fe200078e0002 */
[----:B------:R-:W-:Y:S06]  /*0cc0*/  BRA `(.L_x_6) ;  /* 0x0000000000147947 */ /* 0x000fec0003800000 */
.L_x_8:
[----:B------:R-:W-:Y:S01]  /*0cd0*/  LOP3.LUT R19, R11, 0x80000, RZ, 0xfc, !PT ;  /* 0x000800000b137812 */ /* 0x000fe200078efcff */
[----:B------:R-:W-:Y:S01]  /*0ce0*/  IMAD.MOV.U32 R18, RZ, RZ, R10 ;  /* 0x000000ffff127224 */ /* 0x000fe200078e000a */
[----:B------:R-:W-:Y:S06]  /*0cf0*/  BRA `(.L_x_6) ;  /* 0x0000000000087947 */ /* 0x000fec0003800000 */
.L_x_7:
[----:B------:R-:W-:Y:S01]  /*0d00*/  LOP3.LUT R19, R13, 0x80000, RZ, 0xfc, !PT ;  /* 0x000800000d137812 */ /* 0x000fe200078efcff */
[----:B------:R-:W-:-:S07]  /*0d10*/  IMAD.MOV.U32 R18, RZ, RZ, R12 ;  /* 0x000000ffff127224 */ /* 0x000fce00078e000c */
.L_x_6:
[----:B------:R-:W-:Y:S05]  /*0d20*/  BSYNC.RECONVERGENT B1 ;  /* 0x0000000000017941 */ /* 0x000fea0003800200 */
.L_x_4:
[----:B------:R-:W-:Y:S02]  /*0d30*/  IMAD.MOV.U32 R2, RZ, RZ, R0 ;  /* 0x000000ffff027224 */ /* 0x000fe400078e0000 */
[----:B------:R-:W-:-:S04]  /*0d40*/  IMAD.MOV.U32 R3, RZ, RZ, 0x0 ;  /* 0x00000000ff037424 */ /* 0x000fc800078e00ff */
[----:B------:R-:W-:Y:S05]  /*0d50*/  RET.REL.NODEC R2 `(_Z6kernelPdS_S_diiddddddd) ;  /* 0xfffffff002a87950 */ /* 0x000fea0003c3ffff */
.L_x_9:
[----:B------:R-:W-:-:S00]  /*0d60*/  BRA `(.L_x_9) ;  /* 0xfffffffc00fc7947 */ /* 0x000fc0000383ffff */
[----:B------:R-:W-:-:S00]  /*0d70*/  NOP ;  /* 0x0000000000007918 */ /* 0x000fc00000000000 */
        /* <DEDUP_REMOVED lines=8> */
.L_x_10:


//--------------------- .nv.shared.reserved.0     --------------------------
	.section	.nv.shared.reserved.0,"aw",@nobits
	.weak		__nv_reservedSMEM_offset_0_alias
	.size		__nv_reservedSMEM_offset_0_alias, 0, 64
	.other		__nv_reservedSMEM_offset_0_alias,@"STO_CUDA_RESERVED_SHARED STV_DEFAULT"
__nv_reservedSMEM_offset_0_alias:
	.zero		0
	.zero		64


//--------------------- .nv.constant0._Z6kernelPdS_S_diiddddddd --------------------------
	.section	.nv.constant0._Z6kernelPdS_S_diiddddddd,"a",@progbits
	.sectionflags	@""
	.align	4
.nv.constant0._Z6kernelPdS_S_diiddddddd:
	.zero		992


//--------------------- SYMBOLS --------------------------

	.type		.nv.reservedSmem.offset0,@object
	.size		.nv.reservedSmem.offset0,0x4
